.version 6.0
.target sm_50
.address_size 64

.visible .entry vectorAdd(
    .param .u64 param_A,
    .param .u64 param_B,
    .param .u64 param_C,
    .param .u32 param_N
)
{
    .reg .pred   %p<2>;
    .reg .s32    %r<6>;
    .reg .f32    %f<4>;
    .reg .u64    %rd<10>;

    ld.param.u64   %rd1, [param_A];
    ld.param.u64   %rd2, [param_B];
    ld.param.u64   %rd3, [param_C];
    ld.param.u32   %r1,  [param_N];

    mov.u32        %r2, %tid.x;
    mov.u32        %r3, %ctaid.x;
    mov.u32        %r4, %ntid.x;
    mad.lo.s32   %r5, %r3, %r4, %r2;

    setp.ge.s32  %p1, %r5, %r1;
    @%p1 bra     EXIT;

    cvt.u64.s32  %rd4, %r5;
    mul.wide.s32 %rd5, %r5, 4;
    add.u64      %rd6, %rd1, %rd5;
    add.u64      %rd7, %rd2, %rd5;
    add.u64      %rd8, %rd3, %rd5;

    ld.global.f32 %f1, [%rd6];
    ld.global.f32 %f2, [%rd7];

    add.f32      %f3, %f1, %f2;

    st.global.f32 [%rd8], %f3;

EXIT:
    ret;
}


// ===== COMPILED SASS (sm_100) =====

	.target	sm_100

	.elftype	@"ET_EXEC"


//--------------------- .note.nv.tkinfo           --------------------------
	.section	.note.nv.tkinfo,"",@"SHT_NOTE"
	.sectionflags	@"SHF_NOTE_NV_TKINFO"
	.tkinfo
        /*0018*/ 	.word	0x00000002
        /*0030*/ 	.string	""
        /*0030*/ 	.string	"ptxas"
        /*0030*/ 	.string	"Cuda compilation tools, release 13.0, V13.0.88"
        /*0030*/ 	.string	"Build cuda_13.0.r13.0/compiler.36424714_0"
        /*0030*/ 	.string	"-arch sm_100 "



//--------------------- .note.nv.cuinfo           --------------------------
	.section	.note.nv.cuinfo,"",@"SHT_NOTE"
	.sectionflags	@"SHF_NOTE_NV_CUINFO"
        /*0018*/ 	.short	0x0002
        /*001a*/ 	.short	0x0032
        /*001c*/ 	.short	0x0082
	.zero		2


//--------------------- .nv.info                  --------------------------
	.section	.nv.info,"",@"SHT_CUDA_INFO"
	.align	4


	//----- nvinfo : EIATTR_REGCOUNT
	.align		4
        /*0000*/ 	.byte	0x04, 0x2f
        /*0002*/ 	.short	(.L_1 - .L_0)
	.align		4
.L_0:
        /*0004*/ 	.word	index@(vectorAdd)
        /*0008*/ 	.word	0x0000000c


	//----- nvinfo : EIATTR_FRAME_SIZE
	.align		4
.L_1:
        /*000c*/ 	.byte	0x04, 0x11
        /*000e*/ 	.short	(.L_3 - .L_2)
	.align		4
.L_2:
        /*0010*/ 	.word	index@(vectorAdd)
        /*0014*/ 	.word	0x00000000


	//----- nvinfo : EIATTR_MIN_STACK_SIZE
	.align		4
.L_3:
        /*0018*/ 	.byte	0x04, 0x12
        /*001a*/ 	.short	(.L_5 - .L_4)
	.align		4
.L_4:
        /*001c*/ 	.word	index@(vectorAdd)
        /*0020*/ 	.word	0x00000000
.L_5:


//--------------------- .nv.compat                --------------------------
	.section	.nv.compat,"",@"SHT_CUDA_COMPAT_INFO"
	.align	4
        /*0000*/ 	.byte	0x02, 0x09, 0x00, 0x00, 0x02, 0x02, 0x01, 0x00, 0x02, 0x05, 0x05, 0x00, 0x03, 0x07, 0x01, 0x01
        /*0010*/ 	.byte	0x02, 0x03, 0x00, 0x00, 0x02, 0x06, 0x01, 0x00, 0x04, 0x0b, 0x08, 0x00, 0x09, 0x00, 0x00, 0x00
        /*0020*/ 	.byte	0x00, 0x00, 0x00, 0x00


//--------------------- .nv.info.vectorAdd        --------------------------
	.section	.nv.info.vectorAdd,"",@"SHT_CUDA_INFO"
	.sectionflags	@""
	.align	4


	//----- nvinfo : EIATTR_CUDA_API_VERSION
	.align		4
        /*0000*/ 	.byte	0x04, 0x37
        /*0002*/ 	.short	(.L_7 - .L_6)
.L_6:
        /*0004*/ 	.word	0x00000082


	//----- nvinfo : EIATTR_KPARAM_INFO
	.align		4
.L_7:
        /*0008*/ 	.byte	0x04, 0x17
        /*000a*/ 	.short	(.L_9 - .L_8)
.L_8:
        /*000c*/ 	.word	0x00000000
        /*0010*/ 	.short	0x0003
        /*0012*/ 	.short	0x0018
        /*0014*/ 	.byte	0x00, 0xf0, 0x11, 0x00


	//----- nvinfo : EIATTR_KPARAM_INFO
	.align		4
.L_9:
        /*0018*/ 	.byte	0x04, 0x17
        /*001a*/ 	.short	(.L_11 - .L_10)
.L_10:
        /*001c*/ 	.word	0x00000000
        /*0020*/ 	.short	0x0002
        /*0022*/ 	.short	0x0010
        /*0024*/ 	.byte	0x00, 0xf0, 0x21, 0x00


	//----- nvinfo : EIATTR_KPARAM_INFO
	.align		4
.L_11:
        /*0028*/ 	.byte	0x04, 0x17
        /*002a*/ 	.short	(.L_13 - .L_12)
.L_12:
        /*002c*/ 	.word	0x00000000
        /*0030*/ 	.short	0x0001
        /*0032*/ 	.short	0x0008
        /*0034*/ 	.byte	0x00, 0xf0, 0x21, 0x00


	//----- nvinfo : EIATTR_KPARAM_INFO
	.align		4
.L_13:
        /*0038*/ 	.byte	0x04, 0x17
        /*003a*/ 	.short	(.L_15 - .L_14)
.L_14:
        /*003c*/ 	.word	0x00000000
        /*0040*/ 	.short	0x0000
        /*0042*/ 	.short	0x0000
        /*0044*/ 	.byte	0x00, 0xf0, 0x21, 0x00


	//----- nvinfo : EIATTR_SPARSE_MMA_MASK
	.align		4
.L_15:
        /*0048*/ 	.byte	0x03, 0x50
        /*004a*/ 	.short	0x0000


	//----- nvinfo : EIATTR_MAXREG_COUNT
	.align		4
        /*004c*/ 	.byte	0x03, 0x1b
        /*004e*/ 	.short	0x00ff


	//----- nvinfo : EIATTR_MERCURY_ISA_VERSION
	.align		4
        /*0050*/ 	.byte	0x03, 0x5f
        /*0052*/ 	.short	0x0101


	//----- nvinfo : EIATTR_VRC_CTA_INIT_COUNT
	.align		4
        /*0054*/ 	.byte	0x02, 0x4a
	.zero		1
	.zero		1


	//----- nvinfo : EIATTR_EXIT_INSTR_OFFSETS
	.align		4
        /*0058*/ 	.byte	0x04, 0x1c
        /*005a*/ 	.short	(.L_17 - .L_16)


	//   ....[0]....
.L_16:
        /*005c*/ 	.word	0x00000070


	//   ....[1]....
        /*0060*/ 	.word	0x00000130


	//----- nvinfo : EIATTR_CBANK_PARAM_SIZE
	.align		4
.L_17:
        /*0064*/ 	.byte	0x03, 0x19
        /*0066*/ 	.short	0x001c


	//----- nvinfo : EIATTR_PARAM_CBANK
	.align		4
        /*0068*/ 	.byte	0x04, 0x0a
        /*006a*/ 	.short	(.L_19 - .L_18)
	.align		4
.L_18:
        /*006c*/ 	.word	index@(.nv.constant0.vectorAdd)
        /*0070*/ 	.short	0x0380
        /*0072*/ 	.short	0x001c


	//----- nvinfo : EIATTR_SW_WAR
	.align		4
.L_19:
        /*0074*/ 	.byte	0x04, 0x36
        /*0076*/ 	.short	(.L_21 - .L_20)
.L_20:
        /*0078*/ 	.word	0x00000008
.L_21:


//--------------------- .nv.callgraph             --------------------------
	.section	.nv.callgraph,"",@"SHT_CUDA_CALLGRAPH"
	.align	4
	.sectionentsize	8
	.align		4
        /*0000*/ 	.word	0x00000000
	.align		4
        /*0004*/ 	.word	0xffffffff
	.align		4
        /*0008*/ 	.word	0x00000000
	.align		4
        /*000c*/ 	.word	0xfffffffe
	.align		4
        /*0010*/ 	.word	0x00000000
	.align		4
        /*0014*/ 	.word	0xfffffffd
	.align		4
        /*0018*/ 	.word	0x00000000
	.align		4
        /*001c*/ 	.word	0xfffffffc


//--------------------- .text.vectorAdd           --------------------------
	.section	.text.vectorAdd,"ax",@progbits
	.align	128
        .global         vectorAdd
        .type           vectorAdd,@function
        .size           vectorAdd,(.L_x_1 - vectorAdd)
        .other          vectorAdd,@"STO_CUDA_ENTRY STV_DEFAULT"
vectorAdd:
.text.vectorAdd:
[----:B------:R-:W-:Y:S01]  /*0000*/  LDC R1, c[0x0][0x37c] ;  /* 0x0000df00ff017b82 */ /* 0x000fe20000000800 */
[----:B------:R-:W0:Y:S07]  /*0010*/  S2R R9, SR_TID.X ;  /* 0x0000000000097919 */ /* 0x000e2e0000002100 */
[----:B------:R-:W0:Y:S01]  /*0020*/  S2UR UR4, SR_CTAID.X ;  /* 0x00000000000479c3 */ /* 0x000e220000002500 */
[----:B------:R-:W1:Y:S07]  /*0030*/  LDCU UR5, c[0x0][0x398] ;  /* 0x00007300ff0577ac */ /* 0x000e6e0008000800 */
[----:B------:R-:W0:Y:S02]  /*0040*/  LDC R0, c[0x0][0x360] ;  /* 0x0000d800ff007b82 */ /* 0x000e240000000800 */
[----:B0-----:R-:W-:-:S05]  /*0050*/  IMAD R9, R0, UR4, R9 ;  /* 0x0000000400097c24 */ /* 0x001fca000f8e0209 */
[----:B-1----:R-:W-:-:S13]  /*0060*/  ISETP.GE.AND P0, PT, R9, UR5, PT ;  /* 0x0000000509007c0c */ /* 0x002fda000bf06270 */
[----:B------:R-:W-:Y:S05]  /*0070*/  @P0 EXIT ;  /* 0x000000000000094d */ /* 0x000fea0003800000 */
[----:B------:R-:W0:Y:S01]  /*0080*/  LDC.64 R2, c[0x0][0x380] ;  /* 0x0000e000ff027b82 */ /* 0x000e220000000a00 */
[----:B------:R-:W1:Y:S07]  /*0090*/  LDCU.64 UR4, c[0x0][0x358] ;  /* 0x00006b00ff0477ac */ /* 0x000e6e0008000a00 */
[----:B------:R-:W2:Y:S08]  /*00a0*/  LDC.64 R4, c[0x0][0x388] ;  /* 0x0000e200ff047b82 */ /* 0x000eb00000000a00 */
[----:B------:R-:W3:Y:S01]  /*00b0*/  LDC.64 R6, c[0x0][0x390] ;  /* 0x0000e400ff067b82 */ /* 0x000ee20000000a00 */
[----:B0-----:R-:W-:-:S06]  /*00c0*/  IMAD.WIDE R2, R9, 0x4, R2 ;  /* 0x0000000409027825 */ /* 0x001fcc00078e0202 */
[----:B-1----:R-:W4:Y:S01]  /*00d0*/  LDG.E R2, desc[UR4][R2.64] ;  /* 0x0000000402027981 */ /* 0x002f22000c1e1900 */
[----:B--2---:R-:W-:-:S06]  /*00e0*/  IMAD.WIDE R4, R9, 0x4, R4 ;  /* 0x0000000409047825 */ /* 0x004fcc00078e0204 */
[----:B------:R-:W4:Y:S01]  /*00f0*/  LDG.E R5, desc[UR4][R4.64] ;  /* 0x0000000404057981 */ /* 0x000f22000c1e1900 */
[----:B---3--:R-:W-:-:S04]  /*0100*/  IMAD.WIDE R6, R9, 0x4, R6 ;  /* 0x0000000409067825 */ /* 0x008fc800078e0206 */
[----:B----4-:R-:W-:-:S05]  /*0110*/  FADD R9, R2, R5 ;  /* 0x0000000502097221 */ /* 0x010fca0000000000 */
[----:B------:R-:W-:Y:S01]  /*0120*/  STG.E desc[UR4][R6.64], R9 ;  /* 0x0000000906007986 */ /* 0x000fe2000c101904 */
[----:B------:R-:W-:Y:S05]  /*0130*/  EXIT ;  /* 0x000000000000794d */ /* 0x000fea0003800000 */
.L_x_0:
[----:B------:R-:W-:-:S00]  /*0140*/  BRA `(.L_x_0) ;  /* 0xfffffffc00fc7947 */ /* 0x000fc0000383ffff */
[----:B------:R-:W-:-:S00]  /*0150*/  NOP ;  /* 0x0000000000007918 */ /* 0x000fc00000000000 */
        /* <DEDUP_REMOVED lines=10> */
.L_x_1:


//--------------------- .nv.shared.reserved.0     --------------------------
	.section	.nv.shared.reserved.0,"aw",@nobits
	.weak		__nv_reservedSMEM_offset_0_alias
	.size		__nv_reservedSMEM_offset_0_alias, 0, 64
	.other		__nv_reservedSMEM_offset_0_alias,@"STO_CUDA_RESERVED_SHARED STV_DEFAULT"
__nv_reservedSMEM_offset_0_alias:
	.zero		0
	.zero		64


//--------------------- .nv.constant0.vectorAdd   --------------------------
	.section	.nv.constant0.vectorAdd,"a",@progbits
	.sectionflags	@""
	.align	4
.nv.constant0.vectorAdd:
	.zero		924


//--------------------- SYMBOLS --------------------------

	.type		.nv.reservedSmem.offset0,@object
	.size		.nv.reservedSmem.offset0,0x4
